//
// Generated by NVIDIA NVVM Compiler
//
// Compiler Build ID: CL-36424714
// Cuda compilation tools, release 13.0, V13.0.88
// Based on NVVM 20.0.0
//

.version 9.0
.target sm_100
.address_size 64

	// .globl	_Z9reduce3_aPfS_
.extern .shared .align 16 .b8 sdata[];

.visible .entry _Z9reduce3_aPfS_(
	.param .u64 .ptr .align 1 _Z9reduce3_aPfS__param_0,
	.param .u64 .ptr .align 1 _Z9reduce3_aPfS__param_1
)
{
	.reg .pred 	%p<5>;
	.reg .b32 	%r<16>;
	.reg .b32 	%f<8>;
	.reg .b64 	%rd<11>;

	ld.param.u64 	%rd2, [_Z9reduce3_aPfS__param_0];
	ld.param.u64 	%rd1, [_Z9reduce3_aPfS__param_1];
	cvta.to.global.u64 	%rd3, %rd2;
	mov.u32 	%r1, %tid.x;
	mov.u32 	%r15, %ntid.x;
	mov.u32 	%r3, %ctaid.x;
	mul.lo.s32 	%r7, %r3, %r15;
	shl.b32 	%r8, %r7, 1;
	add.s32 	%r9, %r8, %r1;
	mul.wide.s32 	%rd4, %r9, 4;
	add.s64 	%rd5, %rd3, %rd4;
	ld.global.f32 	%f1, [%rd5];
	add.s32 	%r10, %r9, %r15;
	mul.wide.u32 	%rd6, %r10, 4;
	add.s64 	%rd7, %rd3, %rd6;
	ld.global.f32 	%f2, [%rd7];
	add.f32 	%f3, %f1, %f2;
	shl.b32 	%r11, %r1, 2;
	mov.u32 	%r12, sdata;
	add.s32 	%r4, %r12, %r11;
	st.shared.f32 	[%r4], %f3;
	bar.sync 	0;
	setp.lt.u32 	%p1, %r15, 2;
	@%p1 bra 	$L__BB0_4;
$L__BB0_1:
	shr.u32 	%r6, %r15, 1;
	setp.ge.u32 	%p2, %r1, %r6;
	@%p2 bra 	$L__BB0_3;
	shl.b32 	%r13, %r6, 2;
	add.s32 	%r14, %r4, %r13;
	ld.shared.f32 	%f4, [%r14];
	ld.shared.f32 	%f5, [%r4];
	add.f32 	%f6, %f4, %f5;
	st.shared.f32 	[%r4], %f6;
$L__BB0_3:
	bar.sync 	0;
	setp.gt.u32 	%p3, %r15, 3;
	mov.u32 	%r15, %r6;
	@%p3 bra 	$L__BB0_1;
$L__BB0_4:
	setp.ne.s32 	%p4, %r1, 0;
	@%p4 bra 	$L__BB0_6;
	ld.shared.f32 	%f7, [sdata];
	cvta.to.global.u64 	%rd8, %rd1;
	mul.wide.u32 	%rd9, %r3, 4;
	add.s64 	%rd10, %rd8, %rd9;
	st.global.f32 	[%rd10], %f7;
$L__BB0_6:
	ret;

}


// ===== COMPILED SASS (sm_100) =====

	.target	sm_100

	.elftype	@"ET_EXEC"


//--------------------- .note.nv.tkinfo           --------------------------
	.section	.note.nv.tkinfo,"",@"SHT_NOTE"
	.sectionflags	@"SHF_NOTE_NV_TKINFO"
	.tkinfo
        /*0018*/ 	.word	0x00000002
        /*0030*/ 	.string	""
        /*0030*/ 	.string	"ptxas"
        /*0030*/ 	.string	"Cuda compilation tools, release 13.0, V13.0.88"
        /*0030*/ 	.string	"Build cuda_13.0.r13.0/compiler.36424714_0"
        /*0030*/ 	.string	"-arch sm_100 -m 64 "



//--------------------- .note.nv.cuinfo           --------------------------
	.section	.note.nv.cuinfo,"",@"SHT_NOTE"
	.sectionflags	@"SHF_NOTE_NV_CUINFO"
        /*0018*/ 	.short	0x0002
        /*001a*/ 	.short	0x0064
        /*001c*/ 	.short	0x0082
	.zero		2


//--------------------- .nv.info                  --------------------------
	.section	.nv.info,"",@"SHT_CUDA_INFO"
	.align	4


	//----- nvinfo : EIATTR_REGCOUNT
	.align		4
        /*0000*/ 	.byte	0x04, 0x2f
        /*0002*/ 	.short	(.L_1 - .L_0)
	.align		4
.L_0:
        /*0004*/ 	.word	index@(_Z9reduce3_aPfS_)
        /*0008*/ 	.word	0x0000000e


	//----- nvinfo : EIATTR_FRAME_SIZE
	.align		4
.L_1:
        /*000c*/ 	.byte	0x04, 0x11
        /*000e*/ 	.short	(.L_3 - .L_2)
	.align		4
.L_2:
        /*0010*/ 	.word	index@(_Z9reduce3_aPfS_)
        /*0014*/ 	.word	0x00000000


	//----- nvinfo : EIATTR_MIN_STACK_SIZE
	.align		4
.L_3:
        /*0018*/ 	.byte	0x04, 0x12
        /*001a*/ 	.short	(.L_5 - .L_4)
	.align		4
.L_4:
        /*001c*/ 	.word	index@(_Z9reduce3_aPfS_)
        /*0020*/ 	.word	0x00000000
.L_5:


//--------------------- .nv.compat                --------------------------
	.section	.nv.compat,"",@"SHT_CUDA_COMPAT_INFO"
	.align	4
        /*0000*/ 	.byte	0x02, 0x09, 0x00, 0x00, 0x02, 0x02, 0x01, 0x00, 0x02, 0x05, 0x05, 0x00, 0x03, 0x07, 0x01, 0x01
        /*0010*/ 	.byte	0x02, 0x03, 0x00, 0x00, 0x02, 0x06, 0x01, 0x00, 0x04, 0x0b, 0x08, 0x00, 0x09, 0x00, 0x00, 0x00
        /*0020*/ 	.byte	0x00, 0x00, 0x00, 0x00


//--------------------- .nv.info._Z9reduce3_aPfS_ --------------------------
	.section	.nv.info._Z9reduce3_aPfS_,"",@"SHT_CUDA_INFO"
	.sectionflags	@""
	.align	4


	//----- nvinfo : EIATTR_CUDA_API_VERSION
	.align		4
        /*0000*/ 	.byte	0x04, 0x37
        /*0002*/ 	.short	(.L_7 - .L_6)
.L_6:
        /*0004*/ 	.word	0x00000082


	//----- nvinfo : EIATTR_KPARAM_INFO
	.align		4
.L_7:
        /*0008*/ 	.byte	0x04, 0x17
        /*000a*/ 	.short	(.L_9 - .L_8)
.L_8:
        /*000c*/ 	.word	0x00000000
        /*0010*/ 	.short	0x0001
        /*0012*/ 	.short	0x0008
        /*0014*/ 	.byte	0x00, 0xf5, 0x21, 0x00


	//----- nvinfo : EIATTR_KPARAM_INFO
	.align		4
.L_9:
        /*0018*/ 	.byte	0x04, 0x17
        /*001a*/ 	.short	(.L_11 - .L_10)
.L_10:
        /*001c*/ 	.word	0x00000000
        /*0020*/ 	.short	0x0000
        /*0022*/ 	.short	0x0000
        /*0024*/ 	.byte	0x00, 0xf5, 0x21, 0x00


	//----- nvinfo : EIATTR_SPARSE_MMA_MASK
	.align		4
.L_11:
        /*0028*/ 	.byte	0x03, 0x50
        /*002a*/ 	.short	0x0000


	//----- nvinfo : EIATTR_MAXREG_COUNT
	.align		4
        /*002c*/ 	.byte	0x03, 0x1b
        /*002e*/ 	.short	0x00ff


	//----- nvinfo : EIATTR_NUM_BARRIERS
	.align		4
        /*0030*/ 	.byte	0x02, 0x4c
        /*0032*/ 	.byte	0x01
	.zero		1


	//----- nvinfo : EIATTR_MERCURY_ISA_VERSION
	.align		4
        /*0034*/ 	.byte	0x03, 0x5f
        /*0036*/ 	.short	0x0101


	//----- nvinfo : EIATTR_VRC_CTA_INIT_COUNT
	.align		4
        /*0038*/ 	.byte	0x02, 0x4a
	.zero		1
	.zero		1


	//----- nvinfo : EIATTR_EXIT_INSTR_OFFSETS
	.align		4
        /*003c*/ 	.byte	0x04, 0x1c
        /*003e*/ 	.short	(.L_13 - .L_12)


	//   ....[0]....
.L_12:
        /*0040*/ 	.word	0x00000230


	//   ....[1]....
        /*0044*/ 	.word	0x000002b0


	//----- nvinfo : EIATTR_CBANK_PARAM_SIZE
	.align		4
.L_13:
        /*0048*/ 	.byte	0x03, 0x19
        /*004a*/ 	.short	0x0010


	//----- nvinfo : EIATTR_PARAM_CBANK
	.align		4
        /*004c*/ 	.byte	0x04, 0x0a
        /*004e*/ 	.short	(.L_15 - .L_14)
	.align		4
.L_14:
        /*0050*/ 	.word	index@(.nv.constant0._Z9reduce3_aPfS_)
        /*0054*/ 	.short	0x0380
        /*0056*/ 	.short	0x0010


	//----- nvinfo : EIATTR_SW_WAR
	.align		4
.L_15:
        /*0058*/ 	.byte	0x04, 0x36
        /*005a*/ 	.short	(.L_17 - .L_16)
.L_16:
        /*005c*/ 	.word	0x00000008
.L_17:


//--------------------- .nv.callgraph             --------------------------
	.section	.nv.callgraph,"",@"SHT_CUDA_CALLGRAPH"
	.align	4
	.sectionentsize	8
	.align		4
        /*0000*/ 	.word	0x00000000
	.align		4
        /*0004*/ 	.word	0xffffffff
	.align		4
        /*0008*/ 	.word	0x00000000
	.align		4
        /*000c*/ 	.word	0xfffffffe
	.align		4
        /*0010*/ 	.word	0x00000000
	.align		4
        /*0014*/ 	.word	0xfffffffd
	.align		4
        /*0018*/ 	.word	0x00000000
	.align		4
        /*001c*/ 	.word	0xfffffffc


//--------------------- .text._Z9reduce3_aPfS_    --------------------------
	.section	.text._Z9reduce3_aPfS_,"ax",@progbits
	.align	128
        .global         _Z9reduce3_aPfS_
        .type           _Z9reduce3_aPfS_,@function
        .size           _Z9reduce3_aPfS_,(.L_x_3 - _Z9reduce3_aPfS_)
        .other          _Z9reduce3_aPfS_,@"STO_CUDA_ENTRY STV_DEFAULT"
_Z9reduce3_aPfS_:
.text._Z9reduce3_aPfS_:
[----:B------:R-:W-:Y:S01]  /*0000*/  LDC R1, c[0x0][0x37c] ;  /* 0x0000df00ff017b82 */ /* 0x000fe20000000800 */
[----:B------:R-:W0:Y:S01]  /*0010*/  S2R R11, SR_CTAID.X ;  /* 0x00000000000b7919 */ /* 0x000e220000002500 */
[----:B------:R-:W0:Y:S06]  /*0020*/  LDCU UR8, c[0x0][0x360] ;  /* 0x00006c00ff0877ac */ /* 0x000e2c0008000800 */
[----:B------:R-:W1:Y:S01]  /*0030*/  LDC.64 R4, c[0x0][0x380] ;  /* 0x0000e000ff047b82 */ /* 0x000e620000000a00 */
[----:B------:R-:W2:Y:S01]  /*0040*/  S2R R9, SR_TID.X ;  /* 0x0000000000097919 */ /* 0x000ea20000002100 */
[----:B------:R-:W3:Y:S01]  /*0050*/  LDCU.64 UR6, c[0x0][0x358] ;  /* 0x00006b00ff0677ac */ /* 0x000ee20008000a00 */
[----:B0-----:R-:W-:-:S05]  /*0060*/  IMAD R0, R11, UR8, RZ ;  /* 0x000000080b007c24 */ /* 0x001fca000f8e02ff */
[----:B--2---:R-:W-:-:S04]  /*0070*/  LEA R3, R0, R9, 0x1 ;  /* 0x0000000900037211 */ /* 0x004fc800078e08ff */
[C---:B------:R-:W-:Y:S01]  /*0080*/  IADD3 R7, PT, PT, R3.reuse, UR8, RZ ;  /* 0x0000000803077c10 */ /* 0x040fe2000fffe0ff */
[----:B-1----:R-:W-:-:S04]  /*0090*/  IMAD.WIDE R2, R3, 0x4, R4 ;  /* 0x0000000403027825 */ /* 0x002fc800078e0204 */
[----:B------:R-:W-:Y:S02]  /*00a0*/  IMAD.WIDE.U32 R4, R7, 0x4, R4 ;  /* 0x0000000407047825 */ /* 0x000fe400078e0004 */
[----:B---3--:R-:W2:Y:S04]  /*00b0*/  LDG.E R2, desc[UR6][R2.64] ;  /* 0x0000000602027981 */ /* 0x008ea8000c1e1900 */
[----:B------:R-:W2:Y:S01]  /*00c0*/  LDG.E R5, desc[UR6][R4.64] ;  /* 0x0000000604057981 */ /* 0x000ea2000c1e1900 */
[----:B------:R-:W0:Y:S01]  /*00d0*/  S2UR UR5, SR_CgaCtaId ;  /* 0x00000000000579c3 */ /* 0x000e220000008800 */
[----:B------:R-:W-:Y:S01]  /*00e0*/  UMOV UR4, 0x400 ;  /* 0x0000040000047882 */ /* 0x000fe20000000000 */
[----:B------:R-:W-:Y:S01]  /*00f0*/  UISETP.GE.U32.AND UP0, UPT, UR8, 0x2, UPT ;  /* 0x000000020800788c */ /* 0x000fe2000bf06070 */
[----:B------:R-:W-:Y:S01]  /*0100*/  ISETP.NE.AND P0, PT, R9, RZ, PT ;  /* 0x000000ff0900720c */ /* 0x000fe20003f05270 */
[----:B0-----:R-:W-:-:S06]  /*0110*/  ULEA UR4, UR5, UR4, 0x18 ;  /* 0x0000000405047291 */ /* 0x001fcc000f8ec0ff */
[----:B------:R-:W-:Y:S01]  /*0120*/  LEA R7, R9, UR4, 0x2 ;  /* 0x0000000409077c11 */ /* 0x000fe2000f8e10ff */
[----:B--2---:R-:W-:-:S05]  /*0130*/  FADD R0, R2, R5 ;  /* 0x0000000502007221 */ /* 0x004fca0000000000 */
[----:B------:R0:W-:Y:S01]  /*0140*/  STS [R7], R0 ;  /* 0x0000000007007388 */ /* 0x0001e20000000800 */
[----:B------:R-:W-:Y:S06]  /*0150*/  BAR.SYNC.DEFER_BLOCKING 0x0 ;  /* 0x0000000000007b1d */ /* 0x000fec0000010000 */
[----:B------:R-:W-:Y:S05]  /*0160*/  BRA.U !UP0, `(.L_x_0) ;  /* 0x0000000108307547 */ /* 0x000fea000b800000 */
[----:B0-----:R-:W-:-:S07]  /*0170*/  IMAD.U32 R0, RZ, RZ, UR8 ;  /* 0x00000008ff007e24 */ /* 0x001fce000f8e00ff */
.L_x_1:
[----:B------:R-:W-:-:S04]  /*0180*/  SHF.R.U32.HI R6, RZ, 0x1, R0 ;  /* 0x00000001ff067819 */ /* 0x000fc80000011600 */
[----:B------:R-:W-:-:S13]  /*0190*/  ISETP.GE.U32.AND P1, PT, R9, R6, PT ;  /* 0x000000060900720c */ /* 0x000fda0003f26070 */
[----:B------:R-:W-:Y:S01]  /*01a0*/  @!P1 LEA R2, R6, R7, 0x2 ;  /* 0x0000000706029211 */ /* 0x000fe200078e10ff */
[----:B------:R-:W-:Y:S05]  /*01b0*/  @!P1 LDS R3, [R7] ;  /* 0x0000000007039984 */ /* 0x000fea0000000800 */
[----:B------:R-:W0:Y:S02]  /*01c0*/  @!P1 LDS R2, [R2] ;  /* 0x0000000002029984 */ /* 0x000e240000000800 */
[----:B0-----:R-:W-:-:S05]  /*01d0*/  @!P1 FADD R4, R2, R3 ;  /* 0x0000000302049221 */ /* 0x001fca0000000000 */
[----:B------:R1:W-:Y:S01]  /*01e0*/  @!P1 STS [R7], R4 ;  /* 0x0000000407009388 */ /* 0x0003e20000000800 */
[----:B------:R-:W-:Y:S01]  /*01f0*/  BAR.SYNC.DEFER_BLOCKING 0x0 ;  /* 0x0000000000007b1d */ /* 0x000fe20000010000 */
[----:B------:R-:W-:Y:S01]  /*0200*/  ISETP.GT.U32.AND P1, PT, R0, 0x3, PT ;  /* 0x000000030000780c */ /* 0x000fe20003f24070 */
[----:B------:R-:W-:-:S12]  /*0210*/  IMAD.MOV.U32 R0, RZ, RZ, R6 ;  /* 0x000000ffff007224 */ /* 0x000fd800078e0006 */
[----:B-1----:R-:W-:Y:S05]  /*0220*/  @P1 BRA `(.L_x_1) ;  /* 0xfffffffc00d41947 */ /* 0x002fea000383ffff */
.L_x_0:
[----:B------:R-:W-:Y:S05]  /*0230*/  @P0 EXIT ;  /* 0x000000000000094d */ /* 0x000fea0003800000 */
[----:B------:R-:W1:Y:S01]  /*0240*/  S2UR UR5, SR_CgaCtaId ;  /* 0x00000000000579c3 */ /* 0x000e620000008800 */
[----:B------:R-:W-:-:S07]  /*0250*/  UMOV UR4, 0x400 ;  /* 0x0000040000047882 */ /* 0x000fce0000000000 */
[----:B------:R-:W2:Y:S01]  /*0260*/  LDC.64 R2, c[0x0][0x388] ;  /* 0x0000e200ff027b82 */ /* 0x000ea20000000a00 */
[----:B-1----:R-:W-:Y:S01]  /*0270*/  ULEA UR4, UR5, UR4, 0x18 ;  /* 0x0000000405047291 */ /* 0x002fe2000f8ec0ff */
[----:B--2---:R-:W-:-:S08]  /*0280*/  IMAD.WIDE.U32 R2, R11, 0x4, R2 ;  /* 0x000000040b027825 */ /* 0x004fd000078e0002 */
[----:B------:R-:W1:Y:S04]  /*0290*/  LDS R5, [UR4] ;  /* 0x00000004ff057984 */ /* 0x000e680008000800 */
[----:B-1----:R-:W-:Y:S01]  /*02a0*/  STG.E desc[UR6][R2.64], R5 ;  /* 0x0000000502007986 */ /* 0x002fe2000c101906 */
[----:B------:R-:W-:Y:S05]  /*02b0*/  EXIT ;  /* 0x000000000000794d */ /* 0x000fea0003800000 */
.L_x_2:
[----:B------:R-:W-:-:S00]  /*02c0*/  BRA `(.L_x_2) ;  /* 0xfffffffc00fc7947 */ /* 0x000fc0000383ffff */
[----:B------:R-:W-:-:S00]  /*02d0*/  NOP ;  /* 0x0000000000007918 */ /* 0x000fc00000000000 */
        /* <DEDUP_REMOVED lines=10> */
.L_x_3:


//--------------------- .nv.shared._Z9reduce3_aPfS_ --------------------------
	.section	.nv.shared._Z9reduce3_aPfS_,"aw",@nobits
	.sectionflags	@""
	.align	16
	.zero		1024


//--------------------- .nv.shared.reserved.0     --------------------------
	.section	.nv.shared.reserved.0,"aw",@nobits
	.weak		__nv_reservedSMEM_offset_0_alias
	.size		__nv_reservedSMEM_offset_0_alias, 0, 64
	.other		__nv_reservedSMEM_offset_0_alias,@"STO_CUDA_RESERVED_SHARED STV_DEFAULT"
__nv_reservedSMEM_offset_0_alias:
	.zero		0
	.zero		64


//--------------------- .nv.constant0._Z9reduce3_aPfS_ --------------------------
	.section	.nv.constant0._Z9reduce3_aPfS_,"a",@progbits
	.sectionflags	@""
	.align	4
.nv.constant0._Z9reduce3_aPfS_:
	.zero		912


//--------------------- SYMBOLS --------------------------

	.type		.nv.reservedSmem.offset0,@object
	.size		.nv.reservedSmem.offset0,0x4
	.type		.nv.reservedSmem.cap,@object
	.size		.nv.reservedSmem.cap,0x4
